	.version 1.1
	.target compute_10, map_f64_to_f32
	// compiled with /home/mmurphy/sw/compiler/gpgpu/open64/src/targia32_nvisa/lib//be
	// nvopencc built on 2008-02-15

	.reg .u32 %ra<17>;
	.reg .u64 %rda<17>;
	.reg .f32 %fa<17>;
	.reg .f64 %fda<17>;
	.reg .u32 %rv<5>;
	.reg .u64 %rdv<5>;
	.reg .f32 %fv<5>;
	.reg .f64 %fdv<5>;


	//-----------------------------------------------------------
	// Compiling loop6.i (/tmp/ccBI#.XPqLX8)
	//-----------------------------------------------------------

	//-----------------------------------------------------------
	// Options:
	//-----------------------------------------------------------
	//  Target:ptx, ISA:compute_10, Endian:little, Pointer Size:32
	//  -O3	(Optimization level)
	//  -g0	(Debug level)
	//  -m2	(Report advisories)
	//-----------------------------------------------------------

	.file	1	"loop6.i"

	.shared .align 4 .b8 data1[4096];
	.shared .align 4 .b8 data2[4096];
	.shared .align 4 .b8 data3[4096];

	.entry doit
	{
	.reg .u32 %r<19>;
	.reg .f32 %f<5>;
	.reg .pred %p<6>;
	.param .s32 __cudaparm_doit_start;
	.param .s32 __cudaparm_doit_end;
	.loc	1	28	0
$LBB1_doit:
	.loc	1	30	0
	ld.param.s32 	%r1, [__cudaparm_doit_start];	// id:33 __cudaparm_doit_start+0x0
	mov.s32 	%r2, %r1;            	// 
	ld.param.s32 	%r3, [__cudaparm_doit_end];	// id:32 __cudaparm_doit_end+0x0
	setp.le.s32 	%p1, %r3, %r1;   	// 
	@%p1 bra 	$Lt_0_14;           	// 
	sub.s32 	%r4, %r3, %r1;       	// 
	mov.u32 	%r5, data2;          	// 
	mov.u32 	%r6, data3;          	// 
	mov.u32 	%r7, data1;          	// 
	mov.s32 	%r8, %r4;            	// 
$Lt_0_16:
 //<loop> Loop body line 30, nesting depth: 1, estimated iterations: unknown
	.loc	1	31	0
	mul.lo.u32 	%r9, %r2, 32;     	// 
	mov.s32 	%r10, 0;             	// 
$Lt_0_19:
 //<loop> Loop body line 31, nesting depth: 2, estimated iterations: 32
	.loc	1	15	0
	add.u32 	%r11, %r10, %r9;     	// 
	mul.lo.u32 	%r12, %r11, 4;    	// 
	add.u32 	%r13, %r12, %r5;     	// 
	ld.shared.f32 	%f1, [%r13+0]; 	// id:34 data2+0x0
	add.u32 	%r14, %r12, %r6;     	// 
	ld.shared.f32 	%f2, [%r14+0]; 	// id:35 data3+0x0
	add.f32 	%f3, %f1, %f2;       	// 
	add.u32 	%r15, %r12, %r7;     	// 
	st.shared.f32 	[%r15+0], %f3; 	// id:36 data1+0x0
	mov.s32 	%r16, 32;            	// 
	setp.le.s32 	%p2, %r10, %r16; 	// 
	@%p2 bra 	$Lt_0_20;           	// 
 //<loop> Part of loop body line 30, head labeled $Lt_0_16
	bra.uni 	$Lt_0_1;             	// 
$Lt_0_20:
 //<loop> Part of loop body line 31, head labeled $Lt_0_19
	add.s32 	%r10, %r10, 1;       	// 
	mov.s32 	%r17, 32;            	// 
	setp.ne.s32 	%p3, %r10, %r17; 	// 
	@%p3 bra 	$Lt_0_19;           	// 
$Lt_0_1:
 //<loop> Part of loop body line 30, head labeled $Lt_0_16
	.loc	1	31	0
	add.s32 	%r2, %r2, 1;         	// 
	setp.ne.s32 	%p4, %r2, %r3;   	// 
	@%p4 bra 	$Lt_0_16;           	// 
$Lt_0_14:
	.loc	1	33	0
	exit;                         	// 
$LDWend_doit:
	} // doit



// ===== COMPILED SASS (sm_100) =====

	.target	sm_100

	.elftype	@"ET_EXEC"


//--------------------- .note.nv.tkinfo           --------------------------
	.section	.note.nv.tkinfo,"",@"SHT_NOTE"
	.sectionflags	@"SHF_NOTE_NV_TKINFO"
	.tkinfo
        /*0018*/ 	.word	0x00000002
        /*0030*/ 	.string	""
        /*0030*/ 	.string	"ptxas"
        /*0030*/ 	.string	"Cuda compilation tools, release 13.0, V13.0.88"
        /*0030*/ 	.string	"Build cuda_13.0.r13.0/compiler.36424714_0"
        /*0030*/ 	.string	"-arch sm_100 "



//--------------------- .note.nv.cuinfo           --------------------------
	.section	.note.nv.cuinfo,"",@"SHT_NOTE"
	.sectionflags	@"SHF_NOTE_NV_CUINFO"
        /*0018*/ 	.short	0x0002
        /*001a*/ 	.short	0x000a
        /*001c*/ 	.short	0x0082
	.zero		2


//--------------------- .nv.info                  --------------------------
	.section	.nv.info,"",@"SHT_CUDA_INFO"
	.align	4


	//----- nvinfo : EIATTR_REGCOUNT
	.align		4
        /*0000*/ 	.byte	0x04, 0x2f
        /*0002*/ 	.short	(.L_1 - .L_0)
	.align		4
.L_0:
        /*0004*/ 	.word	index@(doit)
        /*0008*/ 	.word	0x00000009


	//----- nvinfo : EIATTR_FRAME_SIZE
	.align		4
.L_1:
        /*000c*/ 	.byte	0x04, 0x11
        /*000e*/ 	.short	(.L_3 - .L_2)
	.align		4
.L_2:
        /*0010*/ 	.word	index@(doit)
        /*0014*/ 	.word	0x00000000


	//----- nvinfo : EIATTR_MIN_STACK_SIZE
	.align		4
.L_3:
        /*0018*/ 	.byte	0x04, 0x12
        /*001a*/ 	.short	(.L_5 - .L_4)
	.align		4
.L_4:
        /*001c*/ 	.word	index@(doit)
        /*0020*/ 	.word	0x00000000
.L_5:


//--------------------- .nv.compat                --------------------------
	.section	.nv.compat,"",@"SHT_CUDA_COMPAT_INFO"
	.align	4
        /*0000*/ 	.byte	0x02, 0x09, 0x00, 0x00, 0x02, 0x02, 0x01, 0x00, 0x02, 0x05, 0x05, 0x00, 0x03, 0x07, 0x01, 0x01
        /*0010*/ 	.byte	0x02, 0x03, 0x00, 0x00, 0x02, 0x06, 0x01, 0x00, 0x04, 0x0b, 0x08, 0x00, 0x09, 0x00, 0x00, 0x00
        /*0020*/ 	.byte	0x00, 0x00, 0x00, 0x00


//--------------------- .nv.info.doit             --------------------------
	.section	.nv.info.doit,"",@"SHT_CUDA_INFO"
	.sectionflags	@""
	.align	4


	//----- nvinfo : EIATTR_CUDA_API_VERSION
	.align		4
        /*0000*/ 	.byte	0x04, 0x37
        /*0002*/ 	.short	(.L_7 - .L_6)
.L_6:
        /*0004*/ 	.word	0x00000082


	//----- nvinfo : EIATTR_KPARAM_INFO
	.align		4
.L_7:
        /*0008*/ 	.byte	0x04, 0x17
        /*000a*/ 	.short	(.L_9 - .L_8)
.L_8:
        /*000c*/ 	.word	0x00000000
        /*0010*/ 	.short	0x0001
        /*0012*/ 	.short	0x0004
        /*0014*/ 	.byte	0x00, 0xf0, 0x11, 0x00


	//----- nvinfo : EIATTR_KPARAM_INFO
	.align		4
.L_9:
        /*0018*/ 	.byte	0x04, 0x17
        /*001a*/ 	.short	(.L_11 - .L_10)
.L_10:
        /*001c*/ 	.word	0x00000000
        /*0020*/ 	.short	0x0000
        /*0022*/ 	.short	0x0000
        /*0024*/ 	.byte	0x00, 0xf0, 0x11, 0x00


	//----- nvinfo : EIATTR_SPARSE_MMA_MASK
	.align		4
.L_11:
        /*0028*/ 	.byte	0x03, 0x50
        /*002a*/ 	.short	0x0000


	//----- nvinfo : EIATTR_MAXREG_COUNT
	.align		4
        /*002c*/ 	.byte	0x03, 0x1b
        /*002e*/ 	.short	0x00ff


	//----- nvinfo : EIATTR_MERCURY_ISA_VERSION
	.align		4
        /*0030*/ 	.byte	0x03, 0x5f
        /*0032*/ 	.short	0x0101


	//----- nvinfo : EIATTR_VRC_CTA_INIT_COUNT
	.align		4
        /*0034*/ 	.byte	0x02, 0x4a
	.zero		1
	.zero		1


	//----- nvinfo : EIATTR_EXIT_INSTR_OFFSETS
	.align		4
        /*0038*/ 	.byte	0x04, 0x1c
        /*003a*/ 	.short	(.L_13 - .L_12)


	//   ....[0]....
.L_12:
        /*003c*/ 	.word	0x00000020


	//   ....[1]....
        /*0040*/ 	.word	0x00000910


	//----- nvinfo : EIATTR_CBANK_PARAM_SIZE
	.align		4
.L_13:
        /*0044*/ 	.byte	0x03, 0x19
        /*0046*/ 	.short	0x0008


	//----- nvinfo : EIATTR_PARAM_CBANK
	.align		4
        /*0048*/ 	.byte	0x04, 0x0a
        /*004a*/ 	.short	(.L_15 - .L_14)
	.align		4
.L_14:
        /*004c*/ 	.word	index@(.nv.constant0.doit)
        /*0050*/ 	.short	0x0380
        /*0052*/ 	.short	0x0008


	//----- nvinfo : EIATTR_SW_WAR
	.align		4
.L_15:
        /*0054*/ 	.byte	0x04, 0x36
        /*0056*/ 	.short	(.L_17 - .L_16)
.L_16:
        /*0058*/ 	.word	0x00000008
.L_17:


//--------------------- .nv.callgraph             --------------------------
	.section	.nv.callgraph,"",@"SHT_CUDA_CALLGRAPH"
	.align	4
	.sectionentsize	8
	.align		4
        /*0000*/ 	.word	0x00000000
	.align		4
        /*0004*/ 	.word	0xffffffff
	.align		4
        /*0008*/ 	.word	0x00000000
	.align		4
        /*000c*/ 	.word	0xfffffffe
	.align		4
        /*0010*/ 	.word	0x00000000
	.align		4
        /*0014*/ 	.word	0xfffffffd
	.align		4
        /*0018*/ 	.word	0x00000000
	.align		4
        /*001c*/ 	.word	0xfffffffc


//--------------------- .text.doit                --------------------------
	.section	.text.doit,"ax",@progbits
	.align	128
.text.doit:
        .type           doit,@function
        .size           doit,(.L_x_2 - doit)
        .other          doit,@"STO_CUDA_ENTRY STV_DEFAULT"
doit:
[----:B------:R-:W0:Y:S02]  /*0000*/  LDC.64 R0, c[0x0][0x380] ;  /* 0x0000e000ff007b82 */ /* 0x000e240000000a00 */
[----:B0-----:R-:W-:-:S13]  /*0010*/  ISETP.GT.AND P0, PT, R1, R0, PT ;  /* 0x000000000100720c */ /* 0x001fda0003f04270 */
[----:B------:R-:W-:Y:S05]  /*0020*/  @!P0 EXIT ;  /* 0x000000000000894d */ /* 0x000fea0003800000 */
[----:B------:R-:W0:Y:S01]  /*0030*/  S2UR UR7, SR_CgaCtaId ;  /* 0x00000000000779c3 */ /* 0x000e220000008800 */
[----:B------:R-:W-:Y:S01]  /*0040*/  UMOV UR4, 0x400 ;  /* 0x0000040000047882 */ /* 0x000fe20000000000 */
[----:B------:R-:W1:Y:S01]  /*0050*/  LDCU UR8, c[0x0][0x380] ;  /* 0x00007000ff0877ac */ /* 0x000e620008000800 */
[----:B------:R-:W-:Y:S02]  /*0060*/  UIADD3 UR5, UPT, UPT, UR4, 0x1000, URZ ;  /* 0x0000100004057890 */ /* 0x000fe4000fffe0ff */
[----:B------:R-:W-:Y:S02]  /*0070*/  UIADD3 UR6, UPT, UPT, UR4, 0x2000, URZ ;  /* 0x0000200004067890 */ /* 0x000fe4000fffe0ff */
[----:B0-----:R-:W-:Y:S02]  /*0080*/  ULEA UR4, UR7, UR4, 0x18 ;  /* 0x0000000407047291 */ /* 0x001fe4000f8ec0ff */
[----:B------:R-:W-:Y:S02]  /*0090*/  ULEA UR5, UR7, UR5, 0x18 ;  /* 0x0000000507057291 */ /* 0x000fe4000f8ec0ff */
[----:B-1----:R-:W-:-:S12]  /*00a0*/  ULEA UR6, UR7, UR6, 0x18 ;  /* 0x0000000607067291 */ /* 0x002fd8000f8ec0ff */
.L_x_0:
[----:B------:R-:W-:Y:S02]  /*00b0*/  ULEA UR7, UR8, UR5, 0x7 ;  /* 0x0000000508077291 */ /* 0x000fe4000f8e38ff */
[----:B------:R-:W-:Y:S02]  /*00c0*/  ULEA UR9, UR8, UR6, 0x7 ;  /* 0x0000000608097291 */ /* 0x000fe4000f8e38ff */
[----:B------:R-:W-:Y:S02]  /*00d0*/  ULEA UR10, UR8, UR4, 0x7 ;  /* 0x00000004080a7291 */ /* 0x000fe4000f8e38ff */
[----:B------:R-:W-:-:S03]  /*00e0*/  UIADD3 UR8, UPT, UPT, UR8, 0x1, URZ ;  /* 0x0000000108087890 */ /* 0x000fc6000fffe0ff */
[----:B------:R-:W-:Y:S03]  /*00f0*/  LDS R0, [UR7] ;  /* 0x00000007ff007984 */ /* 0x000fe60008000800 */
[----:B------:R-:W-:Y:S01]  /*0100*/  ISETP.NE.AND P0, PT, R1, UR8, PT ;  /* 0x0000000801007c0c */ /* 0x000fe2000bf05270 */
[----:B0-----:R-:W0:Y:S02]  /*0110*/  LDS R3, [UR9] ;  /* 0x00000009ff037984 */ /* 0x001e240008000800 */
[----:B0-----:R-:W-:-:S05]  /*0120*/  FADD.FTZ R0, R0, R3 ;  /* 0x0000000300007221 */ /* 0x001fca0000010000 */
[----:B------:R-:W-:Y:S04]  /*0130*/  STS [UR10], R0 ;  /* 0x00000000ff007988 */ /* 0x000fe8000800080a */
[----:B------:R-:W-:Y:S04]  /*0140*/  LDS R2, [UR7+0x4] ;  /* 0x00000407ff027984 */ /* 0x000fe80008000800 */
[----:B------:R-:W0:Y:S02]  /*0150*/  LDS R3, [UR9+0x4] ;  /* 0x00000409ff037984 */ /* 0x000e240008000800 */
[----:B0-----:R-:W-:-:S05]  /*0160*/  FADD.FTZ R2, R2, R3 ;  /* 0x0000000302027221 */ /* 0x001fca0000010000 */
[----:B------:R-:W-:Y:S04]  /*0170*/  STS [UR10+0x4], R2 ;  /* 0x00000402ff007988 */ /* 0x000fe8000800080a */
        /* <DEDUP_REMOVED lines=119> */
[----:B------:R0:W-:Y:S01]  /*08f0*/  STS [UR10+0x7c], R4 ;  /* 0x00007c04ff007988 */ /* 0x0001e2000800080a */
[----:B------:R-:W-:Y:S05]  /*0900*/  @P0 BRA `(.L_x_0) ;  /* 0xfffffff400e80947 */ /* 0x000fea000383ffff */
[----:B------:R-:W-:Y:S05]  /*0910*/  EXIT ;  /* 0x000000000000794d */ /* 0x000fea0003800000 */
.L_x_1:
[----:B------:R-:W-:-:S00]  /*0920*/  BRA `(.L_x_1) ;  /* 0xfffffffc00fc7947 */ /* 0x000fc0000383ffff */
[----:B------:R-:W-:-:S00]  /*0930*/  NOP ;  /* 0x0000000000007918 */ /* 0x000fc00000000000 */
        /* <DEDUP_REMOVED lines=12> */
.L_x_2:


//--------------------- .nv.shared.doit           --------------------------
	.section	.nv.shared.doit,"aw",@nobits
	.sectionflags	@""
	.align	4
.nv.shared.doit:
	.zero		13312


//--------------------- .nv.shared.reserved.0     --------------------------
	.section	.nv.shared.reserved.0,"aw",@nobits
	.weak		__nv_reservedSMEM_offset_0_alias
	.size		__nv_reservedSMEM_offset_0_alias, 0, 64
	.other		__nv_reservedSMEM_offset_0_alias,@"STO_CUDA_RESERVED_SHARED STV_DEFAULT"
__nv_reservedSMEM_offset_0_alias:
	.zero		0
	.zero		64


//--------------------- .nv.constant0.doit        --------------------------
	.section	.nv.constant0.doit,"a",@progbits
	.sectionflags	@""
	.align	4
.nv.constant0.doit:
	.zero		904


//--------------------- SYMBOLS --------------------------

	.type		.nv.reservedSmem.offset0,@object
	.size		.nv.reservedSmem.offset0,0x4
	.type		.nv.reservedSmem.cap,@object
	.size		.nv.reservedSmem.cap,0x4
